//
// Generated by NVIDIA NVVM Compiler
//
// Compiler Build ID: CL-36424714
// Cuda compilation tools, release 13.0, V13.0.88
// Based on NVVM 20.0.0
//

.version 9.0
.target sm_100
.address_size 64

	// .globl	_Z28unique_gid_calculation_2D_2DPi
.extern .func  (.param .b32 func_retval0) vprintf
(
	.param .b64 vprintf_param_0,
	.param .b64 vprintf_param_1
)
;
.global .align 1 .b8 $str[69] = {98, 108, 111, 99, 107, 73, 100, 120, 46, 120, 58, 32, 37, 100, 44, 32, 98, 108, 111, 99, 107, 73, 100, 120, 46, 121, 58, 32, 37, 100, 44, 32, 116, 104, 114, 101, 97, 100, 73, 100, 120, 46, 120, 58, 32, 37, 100, 44, 32, 103, 105, 100, 58, 32, 37, 100, 44, 32, 118, 97, 108, 117, 101, 58, 32, 37, 100, 10};

.visible .entry _Z28unique_gid_calculation_2D_2DPi(
	.param .u64 .ptr .align 1 _Z28unique_gid_calculation_2D_2DPi_param_0
)
{
	.local .align 8 .b8 	__local_depot0[24];
	.reg .b64 	%SP;
	.reg .b64 	%SPL;
	.reg .b32 	%r<15>;
	.reg .b64 	%rd<9>;

	mov.u64 	%SPL, __local_depot0;
	cvta.local.u64 	%SP, %SPL;
	ld.param.u64 	%rd1, [_Z28unique_gid_calculation_2D_2DPi_param_0];
	cvta.to.global.u64 	%rd2, %rd1;
	add.u64 	%rd3, %SP, 0;
	add.u64 	%rd4, %SPL, 0;
	mov.u32 	%r1, %tid.x;
	mov.u32 	%r2, %ntid.x;
	mov.u32 	%r3, %tid.y;
	mad.lo.s32 	%r4, %r2, %r3, %r1;
	mov.u32 	%r5, %ntid.y;
	mul.lo.s32 	%r6, %r2, %r5;
	mov.u32 	%r7, %ctaid.x;
	mov.u32 	%r8, %nctaid.x;
	mov.u32 	%r9, %ctaid.y;
	mad.lo.s32 	%r10, %r9, %r8, %r7;
	mad.lo.s32 	%r11, %r6, %r10, %r4;
	mul.wide.s32 	%rd5, %r11, 4;
	add.s64 	%rd6, %rd2, %rd5;
	ld.global.u32 	%r12, [%rd6];
	st.local.v2.u32 	[%rd4], {%r7, %r9};
	st.local.v2.u32 	[%rd4+8], {%r4, %r11};
	st.local.u32 	[%rd4+16], %r12;
	mov.u64 	%rd7, $str;
	cvta.global.u64 	%rd8, %rd7;
	{ // callseq 0, 0
	.param .b64 param0;
	st.param.b64 	[param0], %rd8;
	.param .b64 param1;
	st.param.b64 	[param1], %rd3;
	.param .b32 retval0;
	call.uni (retval0), 
	vprintf, 
	(
	param0, 
	param1
	);
	ld.param.b32 	%r13, [retval0];
	} // callseq 0
	ret;

}


// ===== COMPILED SASS (sm_100) =====

	.target	sm_100

	.elftype	@"ET_EXEC"


//--------------------- .note.nv.tkinfo           --------------------------
	.section	.note.nv.tkinfo,"",@"SHT_NOTE"
	.sectionflags	@"SHF_NOTE_NV_TKINFO"
	.tkinfo
        /*0018*/ 	.word	0x00000002
        /*0030*/ 	.string	""
        /*0030*/ 	.string	"ptxas"
        /*0030*/ 	.string	"Cuda compilation tools, release 13.0, V13.0.88"
        /*0030*/ 	.string	"Build cuda_13.0.r13.0/compiler.36424714_0"
        /*0030*/ 	.string	"-arch sm_100 -m 64 "



//--------------------- .note.nv.cuinfo           --------------------------
	.section	.note.nv.cuinfo,"",@"SHT_NOTE"
	.sectionflags	@"SHF_NOTE_NV_CUINFO"
        /*0018*/ 	.short	0x0002
        /*001a*/ 	.short	0x0064
        /*001c*/ 	.short	0x0082
	.zero		2


//--------------------- .nv.info                  --------------------------
	.section	.nv.info,"",@"SHT_CUDA_INFO"
	.align	4


	//----- nvinfo : EIATTR_REGCOUNT
	.align		4
        /*0000*/ 	.byte	0x04, 0x2f
        /*0002*/ 	.short	(.L_2 - .L_1)
	.align		4
.L_1:
        /*0004*/ 	.word	index@(_Z28unique_gid_calculation_2D_2DPi)
        /*0008*/ 	.word	0x00000018


	//----- nvinfo : EIATTR_FRAME_SIZE
	.align		4
.L_2:
        /*000c*/ 	.byte	0x04, 0x11
        /*000e*/ 	.short	(.L_4 - .L_3)
	.align		4
.L_3:
        /*0010*/ 	.word	index@(_Z28unique_gid_calculation_2D_2DPi)
        /*0014*/ 	.word	0x00000018


	//----- nvinfo : EIATTR_MIN_STACK_SIZE
	.align		4
.L_4:
        /*0018*/ 	.byte	0x04, 0x12
        /*001a*/ 	.short	(.L_6 - .L_5)
	.align		4
.L_5:
        /*001c*/ 	.word	index@(_Z28unique_gid_calculation_2D_2DPi)
        /*0020*/ 	.word	0x00000018
.L_6:


//--------------------- .nv.compat                --------------------------
	.section	.nv.compat,"",@"SHT_CUDA_COMPAT_INFO"
	.align	4
        /*0000*/ 	.byte	0x02, 0x09, 0x00, 0x00, 0x02, 0x02, 0x01, 0x00, 0x02, 0x05, 0x05, 0x00, 0x03, 0x07, 0x01, 0x01
        /*0010*/ 	.byte	0x02, 0x03, 0x00, 0x00, 0x02, 0x06, 0x01, 0x00, 0x04, 0x0b, 0x08, 0x00, 0x09, 0x00, 0x00, 0x00
        /*0020*/ 	.byte	0x00, 0x00, 0x00, 0x00


//--------------------- .nv.info._Z28unique_gid_calculation_2D_2DPi --------------------------
	.section	.nv.info._Z28unique_gid_calculation_2D_2DPi,"",@"SHT_CUDA_INFO"
	.sectionflags	@""
	.align	4


	//----- nvinfo : EIATTR_CUDA_API_VERSION
	.align		4
        /*0000*/ 	.byte	0x04, 0x37
        /*0002*/ 	.short	(.L_8 - .L_7)
.L_7:
        /*0004*/ 	.word	0x00000082


	//----- nvinfo : EIATTR_KPARAM_INFO
	.align		4
.L_8:
        /*0008*/ 	.byte	0x04, 0x17
        /*000a*/ 	.short	(.L_10 - .L_9)
.L_9:
        /*000c*/ 	.word	0x00000000
        /*0010*/ 	.short	0x0000
        /*0012*/ 	.short	0x0000
        /*0014*/ 	.byte	0x00, 0xf5, 0x21, 0x00


	//----- nvinfo : EIATTR_SPARSE_MMA_MASK
	.align		4
.L_10:
        /*0018*/ 	.byte	0x03, 0x50
        /*001a*/ 	.short	0x0000


	//----- nvinfo : EIATTR_MAXREG_COUNT
	.align		4
        /*001c*/ 	.byte	0x03, 0x1b
        /*001e*/ 	.short	0x00ff


	//----- nvinfo : EIATTR_EXTERNS
	.align		4
        /*0020*/ 	.byte	0x04, 0x0f
        /*0022*/ 	.short	(.L_12 - .L_11)


	//   ....[0]....
	.align		4
.L_11:
        /*0024*/ 	.word	index@(vprintf)


	//----- nvinfo : EIATTR_MERCURY_ISA_VERSION
	.align		4
.L_12:
        /*0028*/ 	.byte	0x03, 0x5f
        /*002a*/ 	.short	0x0101


	//----- nvinfo : EIATTR_VRC_CTA_INIT_COUNT
	.align		4
        /*002c*/ 	.byte	0x02, 0x4a
	.zero		1
	.zero		1


	//----- nvinfo : EIATTR_SYSCALL_OFFSETS
	.align		4
        /*0030*/ 	.byte	0x04, 0x46
        /*0032*/ 	.short	(.L_14 - .L_13)


	//   ....[0]....
.L_13:
        /*0034*/ 	.word	0x000001e0


	//----- nvinfo : EIATTR_EXIT_INSTR_OFFSETS
	.align		4
.L_14:
        /*0038*/ 	.byte	0x04, 0x1c
        /*003a*/ 	.short	(.L_16 - .L_15)


	//   ....[0]....
.L_15:
        /*003c*/ 	.word	0x000001f0


	//----- nvinfo : EIATTR_CBANK_PARAM_SIZE
	.align		4
.L_16:
        /*0040*/ 	.byte	0x03, 0x19
        /*0042*/ 	.short	0x0008


	//----- nvinfo : EIATTR_PARAM_CBANK
	.align		4
        /*0044*/ 	.byte	0x04, 0x0a
        /*0046*/ 	.short	(.L_18 - .L_17)
	.align		4
.L_17:
        /*0048*/ 	.word	index@(.nv.constant0._Z28unique_gid_calculation_2D_2DPi)
        /*004c*/ 	.short	0x0380
        /*004e*/ 	.short	0x0008


	//----- nvinfo : EIATTR_SW_WAR
	.align		4
.L_18:
        /*0050*/ 	.byte	0x04, 0x36
        /*0052*/ 	.short	(.L_20 - .L_19)
.L_19:
        /*0054*/ 	.word	0x00000008
.L_20:


//--------------------- .nv.callgraph             --------------------------
	.section	.nv.callgraph,"",@"SHT_CUDA_CALLGRAPH"
	.align	4
	.sectionentsize	8
	.align		4
        /*0000*/ 	.word	0x00000000
	.align		4
        /*0004*/ 	.word	0xffffffff
	.align		4
        /*0008*/ 	.word	index@(_Z28unique_gid_calculation_2D_2DPi)
	.align		4
        /*000c*/ 	.word	index@(vprintf)
	.align		4
        /*0010*/ 	.word	0x00000000
	.align		4
        /*0014*/ 	.word	0xfffffffe
	.align		4
        /*0018*/ 	.word	0x00000000
	.align		4
        /*001c*/ 	.word	0xfffffffd
	.align		4
        /*0020*/ 	.word	0x00000000
	.align		4
        /*0024*/ 	.word	0xfffffffc


//--------------------- .nv.constant4             --------------------------
	.section	.nv.constant4,"a",@progbits
	.align	8
	.align		8
.nv.constant4:
        /*0000*/ 	.dword	vprintf
	.align		8
        /*0008*/ 	.dword	$str


//--------------------- .text._Z28unique_gid_calculation_2D_2DPi --------------------------
	.section	.text._Z28unique_gid_calculation_2D_2DPi,"ax",@progbits
	.align	128
        .global         _Z28unique_gid_calculation_2D_2DPi
        .type           _Z28unique_gid_calculation_2D_2DPi,@function
        .size           _Z28unique_gid_calculation_2D_2DPi,(.L_x_2 - _Z28unique_gid_calculation_2D_2DPi)
        .other          _Z28unique_gid_calculation_2D_2DPi,@"STO_CUDA_ENTRY STV_DEFAULT"
_Z28unique_gid_calculation_2D_2DPi:
.text._Z28unique_gid_calculation_2D_2DPi:
[----:B------:R-:W0:Y:S01]  /*0000*/  LDC R1, c[0x0][0x37c] ;  /* 0x0000df00ff017b82 */ /* 0x000e220000000800 */
[----:B------:R-:W1:Y:S01]  /*0010*/  S2R R2, SR_TID.X ;  /* 0x0000000000027919 */ /* 0x000e620000002100 */
[----:B------:R-:W2:Y:S06]  /*0020*/  LDCU UR5, c[0x0][0x2fc] ;  /* 0x00005f80ff0577ac */ /* 0x000eac0008000800 */
[----:B------:R-:W3:Y:S01]  /*0030*/  LDC.64 R8, c[0x0][0x380] ;  /* 0x0000e000ff087b82 */ /* 0x000ee20000000a00 */
[----:B0-----:R-:W-:Y:S01]  /*0040*/  IADD3 R1, PT, PT, R1, -0x18, RZ ;  /* 0xffffffe801017810 */ /* 0x001fe20007ffe0ff */
[----:B------:R-:W1:Y:S01]  /*0050*/  S2R R3, SR_TID.Y ;  /* 0x0000000000037919 */ /* 0x000e620000002200 */
[----:B------:R-:W0:Y:S01]  /*0060*/  LDCU UR8, c[0x0][0x360] ;  /* 0x00006c00ff0877ac */ /* 0x000e220008000800 */
[----:B------:R-:W4:Y:S01]  /*0070*/  S2R R12, SR_CTAID.X ;  /* 0x00000000000c7919 */ /* 0x000f220000002500 */
[----:B------:R-:W0:Y:S01]  /*0080*/  LDCU UR4, c[0x0][0x364] ;  /* 0x00006c80ff0477ac */ /* 0x000e220008000800 */
[----:B------:R-:W4:Y:S01]  /*0090*/  S2R R13, SR_CTAID.Y ;  /* 0x00000000000d7919 */ /* 0x000f220000002600 */
[----:B------:R-:W4:Y:S01]  /*00a0*/  LDCU UR9, c[0x0][0x370] ;  /* 0x00006e00ff0977ac */ /* 0x000f220008000800 */
[----:B------:R-:W5:Y:S01]  /*00b0*/  LDCU.64 UR6, c[0x0][0x358] ;  /* 0x00006b00ff0677ac */ /* 0x000f620008000a00 */
[----:B0-----:R-:W-:-:S02]  /*00c0*/  UIMAD UR4, UR8, UR4, URZ ;  /* 0x00000004080472a4 */ /* 0x001fc4000f8e02ff */
[----:B-1----:R-:W-:Y:S02]  /*00d0*/  IMAD R2, R3, UR8, R2 ;  /* 0x0000000803027c24 */ /* 0x002fe4000f8e0202 */
[----:B----4-:R-:W-:-:S04]  /*00e0*/  IMAD R3, R13, UR9, R12 ;  /* 0x000000090d037c24 */ /* 0x010fc8000f8e020c */
[----:B------:R-:W-:-:S04]  /*00f0*/  IMAD R3, R3, UR4, R2 ;  /* 0x0000000403037c24 */ /* 0x000fc8000f8e0202 */
[----:B---3--:R-:W-:-:S06]  /*0100*/  IMAD.WIDE R8, R3, 0x4, R8 ;  /* 0x0000000403087825 */ /* 0x008fcc00078e0208 */
[----:B-----5:R-:W3:Y:S01]  /*0110*/  LDG.E R8, desc[UR6][R8.64] ;  /* 0x0000000608087981 */ /* 0x020ee2000c1e1900 */
[----:B------:R-:W-:Y:S01]  /*0120*/  MOV R0, 0x0 ;  /* 0x0000000000007802 */ /* 0x000fe20000000f00 */
[----:B------:R-:W0:Y:S02]  /*0130*/  LDCU UR4, c[0x0][0x2f8] ;  /* 0x00005f00ff0477ac */ /* 0x000e240008000800 */
[----:B------:R1:W-:Y:S01]  /*0140*/  STL.64 [R1], R12 ;  /* 0x0000000c01007387 */ /* 0x0003e20000100a00 */
[----:B------:R1:W4:Y:S01]  /*0150*/  LDC.64 R10, c[0x4][R0] ;  /* 0x01000000000a7b82 */ /* 0x0003220000000a00 */
[----:B------:R-:W5:Y:S02]  /*0160*/  LDCU.64 UR6, c[0x4][0x8] ;  /* 0x01000100ff0677ac */ /* 0x000f640008000a00 */
[----:B------:R1:W-:Y:S01]  /*0170*/  STL.64 [R1+0x8], R2 ;  /* 0x0000080201007387 */ /* 0x0003e20000100a00 */
[----:B0-----:R-:W-:Y:S02]  /*0180*/  IADD3 R6, P0, PT, R1, UR4, RZ ;  /* 0x0000000401067c10 */ /* 0x001fe4000ff1e0ff */
[----:B-----5:R-:W-:-:S02]  /*0190*/  MOV R4, UR6 ;  /* 0x0000000600047c02 */ /* 0x020fc40008000f00 */
[----:B------:R-:W-:Y:S02]  /*01a0*/  MOV R5, UR7 ;  /* 0x0000000700057c02 */ /* 0x000fe40008000f00 */
[----:B--2---:R-:W-:Y:S01]  /*01b0*/  IADD3.X R7, PT, PT, RZ, UR5, RZ, P0, !PT ;  /* 0x00000005ff077c10 */ /* 0x004fe200087fe4ff */
[----:B---34-:R1:W-:Y:S06]  /*01c0*/  STL [R1+0x10], R8 ;  /* 0x0000100801007387 */ /* 0x0183ec0000100800 */
[----:B------:R-:W-:-:S07]  /*01d0*/  LEPC R20, `(.L_x_0) ;  /* 0x000000001014794e */ /* 0x000fce0000000000 */
[----:B-1----:R-:W-:Y:S05]  /*01e0*/  CALL.ABS.NOINC R10 ;  /* 0x000000000a007343 */ /* 0x002fea0003c00000 */
.L_x_0:
[----:B------:R-:W-:Y:S05]  /*01f0*/  EXIT ;  /* 0x000000000000794d */ /* 0x000fea0003800000 */
.L_x_1:
[----:B------:R-:W-:-:S00]  /*0200*/  BRA `(.L_x_1) ;  /* 0xfffffffc00fc7947 */ /* 0x000fc0000383ffff */
[----:B------:R-:W-:-:S00]  /*0210*/  NOP ;  /* 0x0000000000007918 */ /* 0x000fc00000000000 */
        /* <DEDUP_REMOVED lines=14> */
.L_x_2:


//--------------------- .nv.global.init           --------------------------
	.section	.nv.global.init,"aw",@progbits
.nv.global.init:
	.type		$str,@object
	.size		$str,(.L_0 - $str)
$str:
        /*0000*/ 	.byte	0x62, 0x6c, 0x6f, 0x63, 0x6b, 0x49, 0x64, 0x78, 0x2e, 0x78, 0x3a, 0x20, 0x25, 0x64, 0x2c, 0x20
        /*0010*/ 	.byte	0x62, 0x6c, 0x6f, 0x63, 0x6b, 0x49, 0x64, 0x78, 0x2e, 0x79, 0x3a, 0x20, 0x25, 0x64, 0x2c, 0x20
        /*0020*/ 	.byte	0x74, 0x68, 0x72, 0x65, 0x61, 0x64, 0x49, 0x64, 0x78, 0x2e, 0x78, 0x3a, 0x20, 0x25, 0x64, 0x2c
        /*0030*/ 	.byte	0x20, 0x67, 0x69, 0x64, 0x3a, 0x20, 0x25, 0x64, 0x2c, 0x20, 0x76, 0x61, 0x6c, 0x75, 0x65, 0x3a
        /*0040*/ 	.byte	0x20, 0x25, 0x64, 0x0a, 0x00
.L_0:


//--------------------- .nv.shared.reserved.0     --------------------------
	.section	.nv.shared.reserved.0,"aw",@nobits
	.weak		__nv_reservedSMEM_offset_0_alias
	.size		__nv_reservedSMEM_offset_0_alias, 0, 64
	.other		__nv_reservedSMEM_offset_0_alias,@"STO_CUDA_RESERVED_SHARED STV_DEFAULT"
__nv_reservedSMEM_offset_0_alias:
	.zero		0
	.zero		64


//--------------------- .nv.constant0._Z28unique_gid_calculation_2D_2DPi --------------------------
	.section	.nv.constant0._Z28unique_gid_calculation_2D_2DPi,"a",@progbits
	.sectionflags	@""
	.align	4
.nv.constant0._Z28unique_gid_calculation_2D_2DPi:
	.zero		904


//--------------------- SYMBOLS --------------------------

	.type		.nv.reservedSmem.offset0,@object
	.size		.nv.reservedSmem.offset0,0x4
	.type		vprintf,@function
